//
// Generated by NVIDIA NVVM Compiler
//
// Compiler Build ID: CL-36424714
// Cuda compilation tools, release 13.0, V13.0.88
// Based on NVVM 20.0.0
//

.version 9.0
.target sm_100
.address_size 64

	// .globl	_Z12AddOneKernelPm

.visible .entry _Z12AddOneKernelPm(
	.param .u64 .ptr .align 1 _Z12AddOneKernelPm_param_0
)
{



}


// ===== COMPILED SASS (sm_100) =====

	.target	sm_100

	.elftype	@"ET_EXEC"


//--------------------- .note.nv.tkinfo           --------------------------
	.section	.note.nv.tkinfo,"",@"SHT_NOTE"
	.sectionflags	@"SHF_NOTE_NV_TKINFO"
	.tkinfo
        /*0018*/ 	.word	0x00000002
        /*0030*/ 	.string	""
        /*0030*/ 	.string	"ptxas"
        /*0030*/ 	.string	"Cuda compilation tools, release 13.0, V13.0.88"
        /*0030*/ 	.string	"Build cuda_13.0.r13.0/compiler.36424714_0"
        /*0030*/ 	.string	"-arch sm_100 -m 64 "



//--------------------- .note.nv.cuinfo           --------------------------
	.section	.note.nv.cuinfo,"",@"SHT_NOTE"
	.sectionflags	@"SHF_NOTE_NV_CUINFO"
        /*0018*/ 	.short	0x0002
        /*001a*/ 	.short	0x0064
        /*001c*/ 	.short	0x0082
	.zero		2


//--------------------- .nv.info                  --------------------------
	.section	.nv.info,"",@"SHT_CUDA_INFO"
	.align	4


	//----- nvinfo : EIATTR_REGCOUNT
	.align		4
        /*0000*/ 	.byte	0x04, 0x2f
        /*0002*/ 	.short	(.L_1 - .L_0)
	.align		4
.L_0:
        /*0004*/ 	.word	index@(_Z12AddOneKernelPm)
        /*0008*/ 	.word	0x00000004


	//----- nvinfo : EIATTR_FRAME_SIZE
	.align		4
.L_1:
        /*000c*/ 	.byte	0x04, 0x11
        /*000e*/ 	.short	(.L_3 - .L_2)
	.align		4
.L_2:
        /*0010*/ 	.word	index@(_Z12AddOneKernelPm)
        /*0014*/ 	.word	0x00000000


	//----- nvinfo : EIATTR_MIN_STACK_SIZE
	.align		4
.L_3:
        /*0018*/ 	.byte	0x04, 0x12
        /*001a*/ 	.short	(.L_5 - .L_4)
	.align		4
.L_4:
        /*001c*/ 	.word	index@(_Z12AddOneKernelPm)
        /*0020*/ 	.word	0x00000000
.L_5:


//--------------------- .nv.compat                --------------------------
	.section	.nv.compat,"",@"SHT_CUDA_COMPAT_INFO"
	.align	4
        /*0000*/ 	.byte	0x02, 0x09, 0x00, 0x00, 0x02, 0x02, 0x01, 0x00, 0x02, 0x05, 0x05, 0x00, 0x03, 0x07, 0x01, 0x01
        /*0010*/ 	.byte	0x02, 0x03, 0x00, 0x00, 0x02, 0x06, 0x01, 0x00, 0x04, 0x0b, 0x08, 0x00, 0x09, 0x00, 0x00, 0x00
        /*0020*/ 	.byte	0x00, 0x00, 0x00, 0x00


//--------------------- .nv.info._Z12AddOneKernelPm --------------------------
	.section	.nv.info._Z12AddOneKernelPm,"",@"SHT_CUDA_INFO"
	.sectionflags	@""
	.align	4


	//----- nvinfo : EIATTR_CUDA_API_VERSION
	.align		4
        /*0000*/ 	.byte	0x04, 0x37
        /*0002*/ 	.short	(.L_7 - .L_6)
.L_6:
        /*0004*/ 	.word	0x00000082


	//----- nvinfo : EIATTR_KPARAM_INFO
	.align		4
.L_7:
        /*0008*/ 	.byte	0x04, 0x17
        /*000a*/ 	.short	(.L_9 - .L_8)
.L_8:
        /*000c*/ 	.word	0x00000000
        /*0010*/ 	.short	0x0000
        /*0012*/ 	.short	0x0000
        /*0014*/ 	.byte	0x00, 0xf5, 0x21, 0x00


	//----- nvinfo : EIATTR_SPARSE_MMA_MASK
	.align		4
.L_9:
        /*0018*/ 	.byte	0x03, 0x50
        /*001a*/ 	.short	0x0000


	//----- nvinfo : EIATTR_MAXREG_COUNT
	.align		4
        /*001c*/ 	.byte	0x03, 0x1b
        /*001e*/ 	.short	0x00ff


	//----- nvinfo : EIATTR_MERCURY_ISA_VERSION
	.align		4
        /*0020*/ 	.byte	0x03, 0x5f
        /*0022*/ 	.short	0x0101


	//----- nvinfo : EIATTR_VRC_CTA_INIT_COUNT
	.align		4
        /*0024*/ 	.byte	0x02, 0x4a
	.zero		1
	.zero		1


	//----- nvinfo : EIATTR_EXIT_INSTR_OFFSETS
	.align		4
        /*0028*/ 	.byte	0x04, 0x1c
        /*002a*/ 	.short	(.L_11 - .L_10)


	//   ....[0]....
.L_10:
        /*002c*/ 	.word	0x00000010


	//----- nvinfo : EIATTR_CBANK_PARAM_SIZE
	.align		4
.L_11:
        /*0030*/ 	.byte	0x03, 0x19
        /*0032*/ 	.short	0x0008


	//----- nvinfo : EIATTR_PARAM_CBANK
	.align		4
        /*0034*/ 	.byte	0x04, 0x0a
        /*0036*/ 	.short	(.L_13 - .L_12)
	.align		4
.L_12:
        /*0038*/ 	.word	index@(.nv.constant0._Z12AddOneKernelPm)
        /*003c*/ 	.short	0x0380
        /*003e*/ 	.short	0x0008


	//----- nvinfo : EIATTR_SW_WAR
	.align		4
.L_13:
        /*0040*/ 	.byte	0x04, 0x36
        /*0042*/ 	.short	(.L_15 - .L_14)
.L_14:
        /*0044*/ 	.word	0x00000008
.L_15:


//--------------------- .nv.callgraph             --------------------------
	.section	.nv.callgraph,"",@"SHT_CUDA_CALLGRAPH"
	.align	4
	.sectionentsize	8
	.align		4
        /*0000*/ 	.word	0x00000000
	.align		4
        /*0004*/ 	.word	0xffffffff
	.align		4
        /*0008*/ 	.word	0x00000000
	.align		4
        /*000c*/ 	.word	0xfffffffe
	.align		4
        /*0010*/ 	.word	0x00000000
	.align		4
        /*0014*/ 	.word	0xfffffffd
	.align		4
        /*0018*/ 	.word	0x00000000
	.align		4
        /*001c*/ 	.word	0xfffffffc


//--------------------- .text._Z12AddOneKernelPm  --------------------------
	.section	.text._Z12AddOneKernelPm,"ax",@progbits
	.align	128
        .global         _Z12AddOneKernelPm
        .type           _Z12AddOneKernelPm,@function
        .size           _Z12AddOneKernelPm,(.L_x_1 - _Z12AddOneKernelPm)
        .other          _Z12AddOneKernelPm,@"STO_CUDA_ENTRY STV_DEFAULT"
_Z12AddOneKernelPm:
.text._Z12AddOneKernelPm:
[----:B------:R-:W-:Y:S01]  /*0000*/  LDC R1, c[0x0][0x37c] ;  /* 0x0000df00ff017b82 */ /* 0x000fe20000000800 */
[----:B------:R-:W-:Y:S05]  /*0010*/  EXIT ;  /* 0x000000000000794d */ /* 0x000fea0003800000 */
.L_x_0:
[----:B------:R-:W-:-:S00]  /*0020*/  BRA `(.L_x_0) ;  /* 0xfffffffc00fc7947 */ /* 0x000fc0000383ffff */
[----:B------:R-:W-:-:S00]  /*0030*/  NOP ;  /* 0x0000000000007918 */ /* 0x000fc00000000000 */
        /* <DEDUP_REMOVED lines=12> */
.L_x_1:


//--------------------- .nv.shared.reserved.0     --------------------------
	.section	.nv.shared.reserved.0,"aw",@nobits
	.weak		__nv_reservedSMEM_offset_0_alias
	.size		__nv_reservedSMEM_offset_0_alias, 0, 64
	.other		__nv_reservedSMEM_offset_0_alias,@"STO_CUDA_RESERVED_SHARED STV_DEFAULT"
__nv_reservedSMEM_offset_0_alias:
	.zero		0
	.zero		64


//--------------------- .nv.constant0._Z12AddOneKernelPm --------------------------
	.section	.nv.constant0._Z12AddOneKernelPm,"a",@progbits
	.sectionflags	@""
	.align	4
.nv.constant0._Z12AddOneKernelPm:
	.zero		904


//--------------------- SYMBOLS --------------------------

	.type		.nv.reservedSmem.offset0,@object
	.size		.nv.reservedSmem.offset0,0x4
